//
// Generated by NVIDIA NVVM Compiler
//
// Compiler Build ID: CL-36424714
// Cuda compilation tools, release 13.0, V13.0.88
// Based on NVVM 20.0.0
//

.version 9.0
.target sm_100
.address_size 64

	// .globl	_Z4testiPKd

.visible .entry _Z4testiPKd(
	.param .u32 _Z4testiPKd_param_0,
	.param .u64 .ptr .align 1 _Z4testiPKd_param_1
)
{
	.reg .pred 	%p<3>;
	.reg .b32 	%r<8>;

	ld.param.u32 	%r4, [_Z4testiPKd_param_0];
	setp.lt.s32 	%p1, %r4, 17;
	@%p1 bra 	$L__BB0_3;
	add.s32 	%r5, %r4, -1;
	and.b32  	%r6, %r5, -16;
	neg.s32 	%r7, %r6;
$L__BB0_2:
	.pragma "nounroll";
	add.s32 	%r7, %r7, 16;
	setp.ne.s32 	%p2, %r7, 0;
	@%p2 bra 	$L__BB0_2;
$L__BB0_3:
	ret;

}


// ===== COMPILED SASS (sm_100) =====

	.target	sm_100

	.elftype	@"ET_EXEC"


//--------------------- .note.nv.tkinfo           --------------------------
	.section	.note.nv.tkinfo,"",@"SHT_NOTE"
	.sectionflags	@"SHF_NOTE_NV_TKINFO"
	.tkinfo
        /*0018*/ 	.word	0x00000002
        /*0030*/ 	.string	""
        /*0030*/ 	.string	"ptxas"
        /*0030*/ 	.string	"Cuda compilation tools, release 13.0, V13.0.88"
        /*0030*/ 	.string	"Build cuda_13.0.r13.0/compiler.36424714_0"
        /*0030*/ 	.string	"-arch sm_100 -m 64 "



//--------------------- .note.nv.cuinfo           --------------------------
	.section	.note.nv.cuinfo,"",@"SHT_NOTE"
	.sectionflags	@"SHF_NOTE_NV_CUINFO"
        /*0018*/ 	.short	0x0002
        /*001a*/ 	.short	0x0064
        /*001c*/ 	.short	0x0082
	.zero		2


//--------------------- .nv.info                  --------------------------
	.section	.nv.info,"",@"SHT_CUDA_INFO"
	.align	4


	//----- nvinfo : EIATTR_REGCOUNT
	.align		4
        /*0000*/ 	.byte	0x04, 0x2f
        /*0002*/ 	.short	(.L_1 - .L_0)
	.align		4
.L_0:
        /*0004*/ 	.word	index@(_Z4testiPKd)
        /*0008*/ 	.word	0x00000004


	//----- nvinfo : EIATTR_FRAME_SIZE
	.align		4
.L_1:
        /*000c*/ 	.byte	0x04, 0x11
        /*000e*/ 	.short	(.L_3 - .L_2)
	.align		4
.L_2:
        /*0010*/ 	.word	index@(_Z4testiPKd)
        /*0014*/ 	.word	0x00000000


	//----- nvinfo : EIATTR_MIN_STACK_SIZE
	.align		4
.L_3:
        /*0018*/ 	.byte	0x04, 0x12
        /*001a*/ 	.short	(.L_5 - .L_4)
	.align		4
.L_4:
        /*001c*/ 	.word	index@(_Z4testiPKd)
        /*0020*/ 	.word	0x00000000
.L_5:


//--------------------- .nv.compat                --------------------------
	.section	.nv.compat,"",@"SHT_CUDA_COMPAT_INFO"
	.align	4
        /*0000*/ 	.byte	0x02, 0x09, 0x00, 0x00, 0x02, 0x02, 0x01, 0x00, 0x02, 0x05, 0x05, 0x00, 0x03, 0x07, 0x01, 0x01
        /*0010*/ 	.byte	0x02, 0x03, 0x00, 0x00, 0x02, 0x06, 0x01, 0x00, 0x04, 0x0b, 0x08, 0x00, 0x09, 0x00, 0x00, 0x00
        /*0020*/ 	.byte	0x00, 0x00, 0x00, 0x00


//--------------------- .nv.info._Z4testiPKd      --------------------------
	.section	.nv.info._Z4testiPKd,"",@"SHT_CUDA_INFO"
	.sectionflags	@""
	.align	4


	//----- nvinfo : EIATTR_CUDA_API_VERSION
	.align		4
        /*0000*/ 	.byte	0x04, 0x37
        /*0002*/ 	.short	(.L_7 - .L_6)
.L_6:
        /*0004*/ 	.word	0x00000082


	//----- nvinfo : EIATTR_KPARAM_INFO
	.align		4
.L_7:
        /*0008*/ 	.byte	0x04, 0x17
        /*000a*/ 	.short	(.L_9 - .L_8)
.L_8:
        /*000c*/ 	.word	0x00000000
        /*0010*/ 	.short	0x0001
        /*0012*/ 	.short	0x0008
        /*0014*/ 	.byte	0x00, 0xf5, 0x21, 0x00


	//----- nvinfo : EIATTR_KPARAM_INFO
	.align		4
.L_9:
        /*0018*/ 	.byte	0x04, 0x17
        /*001a*/ 	.short	(.L_11 - .L_10)
.L_10:
        /*001c*/ 	.word	0x00000000
        /*0020*/ 	.short	0x0000
        /*0022*/ 	.short	0x0000
        /*0024*/ 	.byte	0x00, 0xf0, 0x11, 0x00


	//----- nvinfo : EIATTR_SPARSE_MMA_MASK
	.align		4
.L_11:
        /*0028*/ 	.byte	0x03, 0x50
        /*002a*/ 	.short	0x0000


	//----- nvinfo : EIATTR_MAXREG_COUNT
	.align		4
        /*002c*/ 	.byte	0x03, 0x1b
        /*002e*/ 	.short	0x00ff


	//----- nvinfo : EIATTR_MERCURY_ISA_VERSION
	.align		4
        /*0030*/ 	.byte	0x03, 0x5f
        /*0032*/ 	.short	0x0101


	//----- nvinfo : EIATTR_VRC_CTA_INIT_COUNT
	.align		4
        /*0034*/ 	.byte	0x02, 0x4a
	.zero		1
	.zero		1


	//----- nvinfo : EIATTR_EXIT_INSTR_OFFSETS
	.align		4
        /*0038*/ 	.byte	0x04, 0x1c
        /*003a*/ 	.short	(.L_13 - .L_12)


	//   ....[0]....
.L_12:
        /*003c*/ 	.word	0x00000030


	//   ....[1]....
        /*0040*/ 	.word	0x00000040


	//----- nvinfo : EIATTR_CBANK_PARAM_SIZE
	.align		4
.L_13:
        /*0044*/ 	.byte	0x03, 0x19
        /*0046*/ 	.short	0x0010


	//----- nvinfo : EIATTR_PARAM_CBANK
	.align		4
        /*0048*/ 	.byte	0x04, 0x0a
        /*004a*/ 	.short	(.L_15 - .L_14)
	.align		4
.L_14:
        /*004c*/ 	.word	index@(.nv.constant0._Z4testiPKd)
        /*0050*/ 	.short	0x0380
        /*0052*/ 	.short	0x0010


	//----- nvinfo : EIATTR_SW_WAR
	.align		4
.L_15:
        /*0054*/ 	.byte	0x04, 0x36
        /*0056*/ 	.short	(.L_17 - .L_16)
.L_16:
        /*0058*/ 	.word	0x00000008
.L_17:


//--------------------- .nv.callgraph             --------------------------
	.section	.nv.callgraph,"",@"SHT_CUDA_CALLGRAPH"
	.align	4
	.sectionentsize	8
	.align		4
        /*0000*/ 	.word	0x00000000
	.align		4
        /*0004*/ 	.word	0xffffffff
	.align		4
        /*0008*/ 	.word	0x00000000
	.align		4
        /*000c*/ 	.word	0xfffffffe
	.align		4
        /*0010*/ 	.word	0x00000000
	.align		4
        /*0014*/ 	.word	0xfffffffd
	.align		4
        /*0018*/ 	.word	0x00000000
	.align		4
        /*001c*/ 	.word	0xfffffffc


//--------------------- .text._Z4testiPKd         --------------------------
	.section	.text._Z4testiPKd,"ax",@progbits
	.align	128
        .global         _Z4testiPKd
        .type           _Z4testiPKd,@function
        .size           _Z4testiPKd,(.L_x_1 - _Z4testiPKd)
        .other          _Z4testiPKd,@"STO_CUDA_ENTRY STV_DEFAULT"
_Z4testiPKd:
.text._Z4testiPKd:
[----:B------:R-:W-:Y:S08]  /*0000*/  LDC R1, c[0x0][0x37c] ;  /* 0x0000df00ff017b82 */ /* 0x000ff00000000800 */
[----:B------:R-:W0:Y:S02]  /*0010*/  LDC R0, c[0x0][0x380] ;  /* 0x0000e000ff007b82 */ /* 0x000e240000000800 */
[----:B0-----:R-:W-:-:S13]  /*0020*/  ISETP.GE.AND P0, PT, R0, 0x11, PT ;  /* 0x000000110000780c */ /* 0x001fda0003f06270 */
[----:B------:R-:W-:Y:S05]  /*0030*/  @!P0 EXIT ;  /* 0x000000000000894d */ /* 0x000fea0003800000 */
[----:B------:R-:W-:Y:S05]  /*0040*/  EXIT ;  /* 0x000000000000794d */ /* 0x000fea0003800000 */
.L_x_0:
[----:B------:R-:W-:-:S00]  /*0050*/  BRA `(.L_x_0) ;  /* 0xfffffffc00fc7947 */ /* 0x000fc0000383ffff */
[----:B------:R-:W-:-:S00]  /*0060*/  NOP ;  /* 0x0000000000007918 */ /* 0x000fc00000000000 */
        /* <DEDUP_REMOVED lines=9> */
.L_x_1:


//--------------------- .nv.shared.reserved.0     --------------------------
	.section	.nv.shared.reserved.0,"aw",@nobits
	.weak		__nv_reservedSMEM_offset_0_alias
	.size		__nv_reservedSMEM_offset_0_alias, 0, 64
	.other		__nv_reservedSMEM_offset_0_alias,@"STO_CUDA_RESERVED_SHARED STV_DEFAULT"
__nv_reservedSMEM_offset_0_alias:
	.zero		0
	.zero		64


//--------------------- .nv.constant0._Z4testiPKd --------------------------
	.section	.nv.constant0._Z4testiPKd,"a",@progbits
	.sectionflags	@""
	.align	4
.nv.constant0._Z4testiPKd:
	.zero		912


//--------------------- SYMBOLS --------------------------

	.type		.nv.reservedSmem.offset0,@object
	.size		.nv.reservedSmem.offset0,0x4
